//
// Generated by NVIDIA NVVM Compiler
//
// Compiler Build ID: CL-36424714
// Cuda compilation tools, release 13.0, V13.0.88
// Based on NVVM 20.0.0
//

.version 9.0
.target sm_100
.address_size 64

	// .globl	cuda_add_kernel

.visible .entry cuda_add_kernel(
	.param .u64 .ptr .align 1 cuda_add_kernel_param_0,
	.param .u64 .ptr .align 1 cuda_add_kernel_param_1,
	.param .u64 .ptr .align 1 cuda_add_kernel_param_2,
	.param .u32 cuda_add_kernel_param_3
)
{
	.reg .pred 	%p<2>;
	.reg .b32 	%r<6>;
	.reg .b32 	%f<4>;
	.reg .b64 	%rd<11>;

	ld.param.u64 	%rd1, [cuda_add_kernel_param_0];
	ld.param.u64 	%rd2, [cuda_add_kernel_param_1];
	ld.param.u64 	%rd3, [cuda_add_kernel_param_2];
	ld.param.u32 	%r2, [cuda_add_kernel_param_3];
	mov.u32 	%r3, %ctaid.x;
	mov.u32 	%r4, %ntid.x;
	mov.u32 	%r5, %tid.x;
	mad.lo.s32 	%r1, %r3, %r4, %r5;
	setp.ge.s32 	%p1, %r1, %r2;
	@%p1 bra 	$L__BB0_2;
	cvta.to.global.u64 	%rd4, %rd1;
	cvta.to.global.u64 	%rd5, %rd2;
	cvta.to.global.u64 	%rd6, %rd3;
	mul.wide.s32 	%rd7, %r1, 4;
	add.s64 	%rd8, %rd4, %rd7;
	ld.global.f32 	%f1, [%rd8];
	add.s64 	%rd9, %rd5, %rd7;
	ld.global.f32 	%f2, [%rd9];
	add.f32 	%f3, %f1, %f2;
	add.s64 	%rd10, %rd6, %rd7;
	st.global.f32 	[%rd10], %f3;
$L__BB0_2:
	ret;

}


// ===== COMPILED SASS (sm_100) =====

	.target	sm_100

	.elftype	@"ET_EXEC"


//--------------------- .note.nv.tkinfo           --------------------------
	.section	.note.nv.tkinfo,"",@"SHT_NOTE"
	.sectionflags	@"SHF_NOTE_NV_TKINFO"
	.tkinfo
        /*0018*/ 	.word	0x00000002
        /*0030*/ 	.string	""
        /*0030*/ 	.string	"ptxas"
        /*0030*/ 	.string	"Cuda compilation tools, release 13.0, V13.0.88"
        /*0030*/ 	.string	"Build cuda_13.0.r13.0/compiler.36424714_0"
        /*0030*/ 	.string	"-arch sm_100 -m 64 "



//--------------------- .note.nv.cuinfo           --------------------------
	.section	.note.nv.cuinfo,"",@"SHT_NOTE"
	.sectionflags	@"SHF_NOTE_NV_CUINFO"
        /*0018*/ 	.short	0x0002
        /*001a*/ 	.short	0x0064
        /*001c*/ 	.short	0x0082
	.zero		2


//--------------------- .nv.info                  --------------------------
	.section	.nv.info,"",@"SHT_CUDA_INFO"
	.align	4


	//----- nvinfo : EIATTR_REGCOUNT
	.align		4
        /*0000*/ 	.byte	0x04, 0x2f
        /*0002*/ 	.short	(.L_1 - .L_0)
	.align		4
.L_0:
        /*0004*/ 	.word	index@(cuda_add_kernel)
        /*0008*/ 	.word	0x0000000c


	//----- nvinfo : EIATTR_FRAME_SIZE
	.align		4
.L_1:
        /*000c*/ 	.byte	0x04, 0x11
        /*000e*/ 	.short	(.L_3 - .L_2)
	.align		4
.L_2:
        /*0010*/ 	.word	index@(cuda_add_kernel)
        /*0014*/ 	.word	0x00000000


	//----- nvinfo : EIATTR_MIN_STACK_SIZE
	.align		4
.L_3:
        /*0018*/ 	.byte	0x04, 0x12
        /*001a*/ 	.short	(.L_5 - .L_4)
	.align		4
.L_4:
        /*001c*/ 	.word	index@(cuda_add_kernel)
        /*0020*/ 	.word	0x00000000
.L_5:


//--------------------- .nv.compat                --------------------------
	.section	.nv.compat,"",@"SHT_CUDA_COMPAT_INFO"
	.align	4
        /*0000*/ 	.byte	0x02, 0x09, 0x00, 0x00, 0x02, 0x02, 0x01, 0x00, 0x02, 0x05, 0x05, 0x00, 0x03, 0x07, 0x01, 0x01
        /*0010*/ 	.byte	0x02, 0x03, 0x00, 0x00, 0x02, 0x06, 0x01, 0x00, 0x04, 0x0b, 0x08, 0x00, 0x09, 0x00, 0x00, 0x00
        /*0020*/ 	.byte	0x00, 0x00, 0x00, 0x00


//--------------------- .nv.info.cuda_add_kernel  --------------------------
	.section	.nv.info.cuda_add_kernel,"",@"SHT_CUDA_INFO"
	.sectionflags	@""
	.align	4


	//----- nvinfo : EIATTR_CUDA_API_VERSION
	.align		4
        /*0000*/ 	.byte	0x04, 0x37
        /*0002*/ 	.short	(.L_7 - .L_6)
.L_6:
        /*0004*/ 	.word	0x00000082


	//----- nvinfo : EIATTR_KPARAM_INFO
	.align		4
.L_7:
        /*0008*/ 	.byte	0x04, 0x17
        /*000a*/ 	.short	(.L_9 - .L_8)
.L_8:
        /*000c*/ 	.word	0x00000000
        /*0010*/ 	.short	0x0003
        /*0012*/ 	.short	0x0018
        /*0014*/ 	.byte	0x00, 0xf0, 0x11, 0x00


	//----- nvinfo : EIATTR_KPARAM_INFO
	.align		4
.L_9:
        /*0018*/ 	.byte	0x04, 0x17
        /*001a*/ 	.short	(.L_11 - .L_10)
.L_10:
        /*001c*/ 	.word	0x00000000
        /*0020*/ 	.short	0x0002
        /*0022*/ 	.short	0x0010
        /*0024*/ 	.byte	0x00, 0xf5, 0x21, 0x00


	//----- nvinfo : EIATTR_KPARAM_INFO
	.align		4
.L_11:
        /*0028*/ 	.byte	0x04, 0x17
        /*002a*/ 	.short	(.L_13 - .L_12)
.L_12:
        /*002c*/ 	.word	0x00000000
        /*0030*/ 	.short	0x0001
        /*0032*/ 	.short	0x0008
        /*0034*/ 	.byte	0x00, 0xf5, 0x21, 0x00


	//----- nvinfo : EIATTR_KPARAM_INFO
	.align		4
.L_13:
        /*0038*/ 	.byte	0x04, 0x17
        /*003a*/ 	.short	(.L_15 - .L_14)
.L_14:
        /*003c*/ 	.word	0x00000000
        /*0040*/ 	.short	0x0000
        /*0042*/ 	.short	0x0000
        /*0044*/ 	.byte	0x00, 0xf5, 0x21, 0x00


	//----- nvinfo : EIATTR_SPARSE_MMA_MASK
	.align		4
.L_15:
        /*0048*/ 	.byte	0x03, 0x50
        /*004a*/ 	.short	0x0000


	//----- nvinfo : EIATTR_MAXREG_COUNT
	.align		4
        /*004c*/ 	.byte	0x03, 0x1b
        /*004e*/ 	.short	0x00ff


	//----- nvinfo : EIATTR_MERCURY_ISA_VERSION
	.align		4
        /*0050*/ 	.byte	0x03, 0x5f
        /*0052*/ 	.short	0x0101


	//----- nvinfo : EIATTR_VRC_CTA_INIT_COUNT
	.align		4
        /*0054*/ 	.byte	0x02, 0x4a
	.zero		1
	.zero		1


	//----- nvinfo : EIATTR_EXIT_INSTR_OFFSETS
	.align		4
        /*0058*/ 	.byte	0x04, 0x1c
        /*005a*/ 	.short	(.L_17 - .L_16)


	//   ....[0]....
.L_16:
        /*005c*/ 	.word	0x00000070


	//   ....[1]....
        /*0060*/ 	.word	0x00000130


	//----- nvinfo : EIATTR_CBANK_PARAM_SIZE
	.align		4
.L_17:
        /*0064*/ 	.byte	0x03, 0x19
        /*0066*/ 	.short	0x001c


	//----- nvinfo : EIATTR_PARAM_CBANK
	.align		4
        /*0068*/ 	.byte	0x04, 0x0a
        /*006a*/ 	.short	(.L_19 - .L_18)
	.align		4
.L_18:
        /*006c*/ 	.word	index@(.nv.constant0.cuda_add_kernel)
        /*0070*/ 	.short	0x0380
        /*0072*/ 	.short	0x001c


	//----- nvinfo : EIATTR_SW_WAR
	.align		4
.L_19:
        /*0074*/ 	.byte	0x04, 0x36
        /*0076*/ 	.short	(.L_21 - .L_20)
.L_20:
        /*0078*/ 	.word	0x00000008
.L_21:


//--------------------- .nv.callgraph             --------------------------
	.section	.nv.callgraph,"",@"SHT_CUDA_CALLGRAPH"
	.align	4
	.sectionentsize	8
	.align		4
        /*0000*/ 	.word	0x00000000
	.align		4
        /*0004*/ 	.word	0xffffffff
	.align		4
        /*0008*/ 	.word	0x00000000
	.align		4
        /*000c*/ 	.word	0xfffffffe
	.align		4
        /*0010*/ 	.word	0x00000000
	.align		4
        /*0014*/ 	.word	0xfffffffd
	.align		4
        /*0018*/ 	.word	0x00000000
	.align		4
        /*001c*/ 	.word	0xfffffffc


//--------------------- .text.cuda_add_kernel     --------------------------
	.section	.text.cuda_add_kernel,"ax",@progbits
	.align	128
        .global         cuda_add_kernel
        .type           cuda_add_kernel,@function
        .size           cuda_add_kernel,(.L_x_1 - cuda_add_kernel)
        .other          cuda_add_kernel,@"STO_CUDA_ENTRY STV_DEFAULT"
cuda_add_kernel:
.text.cuda_add_kernel:
[----:B------:R-:W-:Y:S01]  /*0000*/  LDC R1, c[0x0][0x37c] ;  /* 0x0000df00ff017b82 */ /* 0x000fe20000000800 */
[----:B------:R-:W0:Y:S07]  /*0010*/  S2R R0, SR_TID.X ;  /* 0x0000000000007919 */ /* 0x000e2e0000002100 */
[----:B------:R-:W0:Y:S01]  /*0020*/  S2UR UR4, SR_CTAID.X ;  /* 0x00000000000479c3 */ /* 0x000e220000002500 */
[----:B------:R-:W1:Y:S07]  /*0030*/  LDCU UR5, c[0x0][0x398] ;  /* 0x00007300ff0577ac */ /* 0x000e6e0008000800 */
[----:B------:R-:W0:Y:S02]  /*0040*/  LDC R9, c[0x0][0x360] ;  /* 0x0000d800ff097b82 */ /* 0x000e240000000800 */
[----:B0-----:R-:W-:-:S05]  /*0050*/  IMAD R9, R9, UR4, R0 ;  /* 0x0000000409097c24 */ /* 0x001fca000f8e0200 */
[----:B-1----:R-:W-:-:S13]  /*0060*/  ISETP.GE.AND P0, PT, R9, UR5, PT ;  /* 0x0000000509007c0c */ /* 0x002fda000bf06270 */
[----:B------:R-:W-:Y:S05]  /*0070*/  @P0 EXIT ;  /* 0x000000000000094d */ /* 0x000fea0003800000 */
[----:B------:R-:W0:Y:S01]  /*0080*/  LDC.64 R2, c[0x0][0x380] ;  /* 0x0000e000ff027b82 */ /* 0x000e220000000a00 */
[----:B------:R-:W1:Y:S07]  /*0090*/  LDCU.64 UR4, c[0x0][0x358] ;  /* 0x00006b00ff0477ac */ /* 0x000e6e0008000a00 */
[----:B------:R-:W2:Y:S08]  /*00a0*/  LDC.64 R4, c[0x0][0x388] ;  /* 0x0000e200ff047b82 */ /* 0x000eb00000000a00 */
[----:B------:R-:W3:Y:S01]  /*00b0*/  LDC.64 R6, c[0x0][0x390] ;  /* 0x0000e400ff067b82 */ /* 0x000ee20000000a00 */
[----:B0-----:R-:W-:-:S06]  /*00c0*/  IMAD.WIDE R2, R9, 0x4, R2 ;  /* 0x0000000409027825 */ /* 0x001fcc00078e0202 */
[----:B-1----:R-:W4:Y:S01]  /*00d0*/  LDG.E R2, desc[UR4][R2.64] ;  /* 0x0000000402027981 */ /* 0x002f22000c1e1900 */
[----:B--2---:R-:W-:-:S06]  /*00e0*/  IMAD.WIDE R4, R9, 0x4, R4 ;  /* 0x0000000409047825 */ /* 0x004fcc00078e0204 */
[----:B------:R-:W4:Y:S01]  /*00f0*/  LDG.E R5, desc[UR4][R4.64] ;  /* 0x0000000404057981 */ /* 0x000f22000c1e1900 */
[----:B---3--:R-:W-:-:S04]  /*0100*/  IMAD.WIDE R6, R9, 0x4, R6 ;  /* 0x0000000409067825 */ /* 0x008fc800078e0206 */
[----:B----4-:R-:W-:-:S05]  /*0110*/  FADD R9, R2, R5 ;  /* 0x0000000502097221 */ /* 0x010fca0000000000 */
[----:B------:R-:W-:Y:S01]  /*0120*/  STG.E desc[UR4][R6.64], R9 ;  /* 0x0000000906007986 */ /* 0x000fe2000c101904 */
[----:B------:R-:W-:Y:S05]  /*0130*/  EXIT ;  /* 0x000000000000794d */ /* 0x000fea0003800000 */
.L_x_0:
[----:B------:R-:W-:-:S00]  /*0140*/  BRA `(.L_x_0) ;  /* 0xfffffffc00fc7947 */ /* 0x000fc0000383ffff */
[----:B------:R-:W-:-:S00]  /*0150*/  NOP ;  /* 0x0000000000007918 */ /* 0x000fc00000000000 */
        /* <DEDUP_REMOVED lines=10> */
.L_x_1:


//--------------------- .nv.shared.reserved.0     --------------------------
	.section	.nv.shared.reserved.0,"aw",@nobits
	.weak		__nv_reservedSMEM_offset_0_alias
	.size		__nv_reservedSMEM_offset_0_alias, 0, 64
	.other		__nv_reservedSMEM_offset_0_alias,@"STO_CUDA_RESERVED_SHARED STV_DEFAULT"
__nv_reservedSMEM_offset_0_alias:
	.zero		0
	.zero		64


//--------------------- .nv.constant0.cuda_add_kernel --------------------------
	.section	.nv.constant0.cuda_add_kernel,"a",@progbits
	.sectionflags	@""
	.align	4
.nv.constant0.cuda_add_kernel:
	.zero		924


//--------------------- SYMBOLS --------------------------

	.type		.nv.reservedSmem.offset0,@object
	.size		.nv.reservedSmem.offset0,0x4
